//
// Generated by NVIDIA NVVM Compiler
//
// Compiler Build ID: CL-36424714
// Cuda compilation tools, release 13.0, V13.0.88
// Based on NVVM 20.0.0
//

.version 9.0
.target sm_100
.address_size 64

	// .globl	_Z17prefix_sum_kernelPKfi
// _ZZ16block_prefix_sumfE4smem has been demoted

.visible .entry _Z17prefix_sum_kernelPKfi(
	.param .u64 .ptr .align 1 _Z17prefix_sum_kernelPKfi_param_0,
	.param .u32 _Z17prefix_sum_kernelPKfi_param_1
)
{
	.reg .pred 	%p<16>;
	.reg .b32 	%r<34>;
	.reg .b32 	%f<35>;
	.reg .b64 	%rd<5>;
	// demoted variable
	.shared .align 4 .b8 _ZZ16block_prefix_sumfE4smem[32];
	ld.param.u64 	%rd1, [_Z17prefix_sum_kernelPKfi_param_0];
	ld.param.u32 	%r4, [_Z17prefix_sum_kernelPKfi_param_1];
	mov.u32 	%r1, %tid.x;
	mov.u32 	%r5, %ctaid.x;
	shl.b32 	%r6, %r5, 8;
	add.s32 	%r2, %r6, %r1;
	setp.ge.s32 	%p1, %r2, %r4;
	mov.f32 	%f34, 0f00000000;
	@%p1 bra 	$L__BB0_2;
	cvta.to.global.u64 	%rd2, %rd1;
	mul.wide.u32 	%rd3, %r2, 4;
	add.s64 	%rd4, %rd2, %rd3;
	ld.global.f32 	%f34, [%rd4];
$L__BB0_2:
	and.b32  	%r3, %r1, 31;
	setp.eq.s32 	%p2, %r3, 0;
	mov.b32 	%r7, %f34;
	shfl.sync.up.b32	%r8|%p3, %r7, 1, 0, -1;
	mov.b32 	%f5, %r8;
	add.f32 	%f6, %f34, %f5;
	selp.f32 	%f7, %f34, %f6, %p2;
	mov.b32 	%r9, %f7;
	shfl.sync.up.b32	%r10|%p4, %r9, 2, 0, -1;
	mov.b32 	%f8, %r10;
	add.f32 	%f9, %f6, %f8;
	selp.f32 	%f10, %f34, %f9, %p2;
	mov.b32 	%r11, %f10;
	shfl.sync.up.b32	%r12|%p5, %r11, 4, 0, -1;
	mov.b32 	%f11, %r12;
	add.f32 	%f12, %f9, %f11;
	selp.f32 	%f13, %f34, %f12, %p2;
	mov.b32 	%r13, %f13;
	shfl.sync.up.b32	%r14|%p6, %r13, 8, 0, -1;
	mov.b32 	%f14, %r14;
	add.f32 	%f15, %f12, %f14;
	selp.f32 	%f16, %f34, %f15, %p2;
	mov.b32 	%r15, %f16;
	shfl.sync.up.b32	%r16|%p7, %r15, 16, 0, -1;
	mov.b32 	%f17, %r16;
	add.f32 	%f3, %f15, %f17;
	setp.ne.s32 	%p8, %r3, 31;
	@%p8 bra 	$L__BB0_4;
	shr.u32 	%r17, %r1, 3;
	and.b32  	%r18, %r17, 124;
	mov.u32 	%r19, _ZZ16block_prefix_sumfE4smem;
	add.s32 	%r20, %r19, %r18;
	st.shared.f32 	[%r20], %f3;
$L__BB0_4:
	bar.sync 	0;
	setp.gt.u32 	%p9, %r1, 31;
	@%p9 bra 	$L__BB0_6;
	setp.eq.s32 	%p10, %r3, 0;
	shl.b32 	%r21, %r3, 2;
	mov.u32 	%r22, _ZZ16block_prefix_sumfE4smem;
	add.s32 	%r23, %r22, %r21;
	ld.shared.f32 	%f18, [%r23];
	mov.b32 	%r24, %f18;
	shfl.sync.up.b32	%r25|%p11, %r24, 1, 0, -1;
	mov.b32 	%f19, %r25;
	add.f32 	%f20, %f18, %f19;
	selp.f32 	%f21, %f18, %f20, %p10;
	mov.b32 	%r26, %f21;
	shfl.sync.up.b32	%r27|%p12, %r26, 2, 0, -1;
	mov.b32 	%f22, %r27;
	add.f32 	%f23, %f20, %f22;
	selp.f32 	%f24, %f18, %f23, %p10;
	mov.b32 	%r28, %f24;
	shfl.sync.up.b32	%r29|%p13, %r28, 4, 0, -1;
	mov.b32 	%f25, %r29;
	add.f32 	%f26, %f23, %f25;
	selp.f32 	%f27, %f18, %f26, %p10;
	mov.b32 	%r30, %f27;
	shfl.sync.up.b32	%r31|%p14, %r30, 8, 0, -1;
	mov.b32 	%f28, %r31;
	add.f32 	%f29, %f26, %f28;
	selp.f32 	%f30, %f18, %f29, %p10;
	mov.b32 	%r32, %f30;
	shfl.sync.up.b32	%r33|%p15, %r32, 16, 0, -1;
	mov.b32 	%f31, %r33;
	add.f32 	%f32, %f29, %f31;
	selp.f32 	%f33, %f18, %f32, %p10;
	st.shared.f32 	[%r23], %f33;
$L__BB0_6:
	bar.sync 	0;
	ret;

}


// ===== COMPILED SASS (sm_100) =====

	.target	sm_100

	.elftype	@"ET_EXEC"


//--------------------- .note.nv.tkinfo           --------------------------
	.section	.note.nv.tkinfo,"",@"SHT_NOTE"
	.sectionflags	@"SHF_NOTE_NV_TKINFO"
	.tkinfo
        /*0018*/ 	.word	0x00000002
        /*0030*/ 	.string	""
        /*0030*/ 	.string	"ptxas"
        /*0030*/ 	.string	"Cuda compilation tools, release 13.0, V13.0.88"
        /*0030*/ 	.string	"Build cuda_13.0.r13.0/compiler.36424714_0"
        /*0030*/ 	.string	"-arch sm_100 -m 64 "



//--------------------- .note.nv.cuinfo           --------------------------
	.section	.note.nv.cuinfo,"",@"SHT_NOTE"
	.sectionflags	@"SHF_NOTE_NV_CUINFO"
        /*0018*/ 	.short	0x0002
        /*001a*/ 	.short	0x0064
        /*001c*/ 	.short	0x0082
	.zero		2


//--------------------- .nv.info                  --------------------------
	.section	.nv.info,"",@"SHT_CUDA_INFO"
	.align	4


	//----- nvinfo : EIATTR_REGCOUNT
	.align		4
        /*0000*/ 	.byte	0x04, 0x2f
        /*0002*/ 	.short	(.L_1 - .L_0)
	.align		4
.L_0:
        /*0004*/ 	.word	index@(_Z17prefix_sum_kernelPKfi)
        /*0008*/ 	.word	0x0000000e


	//----- nvinfo : EIATTR_FRAME_SIZE
	.align		4
.L_1:
        /*000c*/ 	.byte	0x04, 0x11
        /*000e*/ 	.short	(.L_3 - .L_2)
	.align		4
.L_2:
        /*0010*/ 	.word	index@(_Z17prefix_sum_kernelPKfi)
        /*0014*/ 	.word	0x00000000


	//----- nvinfo : EIATTR_MIN_STACK_SIZE
	.align		4
.L_3:
        /*0018*/ 	.byte	0x04, 0x12
        /*001a*/ 	.short	(.L_5 - .L_4)
	.align		4
.L_4:
        /*001c*/ 	.word	index@(_Z17prefix_sum_kernelPKfi)
        /*0020*/ 	.word	0x00000000
.L_5:


//--------------------- .nv.compat                --------------------------
	.section	.nv.compat,"",@"SHT_CUDA_COMPAT_INFO"
	.align	4
        /*0000*/ 	.byte	0x02, 0x09, 0x00, 0x00, 0x02, 0x02, 0x01, 0x00, 0x02, 0x05, 0x05, 0x00, 0x03, 0x07, 0x01, 0x01
        /*0010*/ 	.byte	0x02, 0x03, 0x00, 0x00, 0x02, 0x06, 0x01, 0x00, 0x04, 0x0b, 0x08, 0x00, 0x09, 0x00, 0x00, 0x00
        /*0020*/ 	.byte	0x00, 0x00, 0x00, 0x00


//--------------------- .nv.info._Z17prefix_sum_kernelPKfi --------------------------
	.section	.nv.info._Z17prefix_sum_kernelPKfi,"",@"SHT_CUDA_INFO"
	.sectionflags	@""
	.align	4


	//----- nvinfo : EIATTR_CUDA_API_VERSION
	.align		4
        /*0000*/ 	.byte	0x04, 0x37
        /*0002*/ 	.short	(.L_7 - .L_6)
.L_6:
        /*0004*/ 	.word	0x00000082


	//----- nvinfo : EIATTR_KPARAM_INFO
	.align		4
.L_7:
        /*0008*/ 	.byte	0x04, 0x17
        /*000a*/ 	.short	(.L_9 - .L_8)
.L_8:
        /*000c*/ 	.word	0x00000000
        /*0010*/ 	.short	0x0001
        /*0012*/ 	.short	0x0008
        /*0014*/ 	.byte	0x00, 0xf0, 0x11, 0x00


	//----- nvinfo : EIATTR_KPARAM_INFO
	.align		4
.L_9:
        /*0018*/ 	.byte	0x04, 0x17
        /*001a*/ 	.short	(.L_11 - .L_10)
.L_10:
        /*001c*/ 	.word	0x00000000
        /*0020*/ 	.short	0x0000
        /*0022*/ 	.short	0x0000
        /*0024*/ 	.byte	0x00, 0xf5, 0x21, 0x00


	//----- nvinfo : EIATTR_SPARSE_MMA_MASK
	.align		4
.L_11:
        /*0028*/ 	.byte	0x03, 0x50
        /*002a*/ 	.short	0x0000


	//----- nvinfo : EIATTR_MAXREG_COUNT
	.align		4
        /*002c*/ 	.byte	0x03, 0x1b
        /*002e*/ 	.short	0x00ff


	//----- nvinfo : EIATTR_NUM_BARRIERS
	.align		4
        /*0030*/ 	.byte	0x02, 0x4c
        /*0032*/ 	.byte	0x01
	.zero		1


	//----- nvinfo : EIATTR_MERCURY_ISA_VERSION
	.align		4
        /*0034*/ 	.byte	0x03, 0x5f
        /*0036*/ 	.short	0x0101


	//----- nvinfo : EIATTR_COOP_GROUP_MASK_REGIDS
	.align		4
        /*0038*/ 	.byte	0x04, 0x29
        /*003a*/ 	.short	(.L_13 - .L_12)


	//   ....[0]....
.L_12:
        /*003c*/ 	.word	0xffffffff


	//   ....[1]....
        /*0040*/ 	.word	0xffffffff


	//   ....[2]....
        /*0044*/ 	.word	0xffffffff


	//   ....[3]....
        /*0048*/ 	.word	0xffffffff


	//   ....[4]....
        /*004c*/ 	.word	0xffffffff


	//   ....[5]....
        /*0050*/ 	.word	0xffffffff


	//   ....[6]....
        /*0054*/ 	.word	0xffffffff


	//   ....[7]....
        /*0058*/ 	.word	0xffffffff


	//   ....[8]....
        /*005c*/ 	.word	0xffffffff


	//   ....[9]....
        /*0060*/ 	.word	0xffffffff


	//   ....[10]....
        /*0064*/ 	.word	0x05000008


	//   ....[11]....
        /*0068*/ 	.word	0x05000008


	//   ....[12]....
        /*006c*/ 	.word	0x05000008


	//   ....[13]....
        /*0070*/ 	.word	0x05000008


	//   ....[14]....
        /*0074*/ 	.word	0x05000008


	//----- nvinfo : EIATTR_COOP_GROUP_INSTR_OFFSETS
	.align		4
.L_13:
        /*0078*/ 	.byte	0x04, 0x28
        /*007a*/ 	.short	(.L_15 - .L_14)


	//   ....[0]....
.L_14:
        /*007c*/ 	.word	0x00000130


	//   ....[1]....
        /*0080*/ 	.word	0x00000160


	//   ....[2]....
        /*0084*/ 	.word	0x00000190


	//   ....[3]....
        /*0088*/ 	.word	0x000001c0


	//   ....[4]....
        /*008c*/ 	.word	0x00000200


	//   ....[5]....
        /*0090*/ 	.word	0x000002d0


	//   ....[6]....
        /*0094*/ 	.word	0x00000300


	//   ....[7]....
        /*0098*/ 	.word	0x00000330


	//   ....[8]....
        /*009c*/ 	.word	0x00000360


	//   ....[9]....
        /*00a0*/ 	.word	0x00000390


	//   ....[10]....
        /*00a4*/ 	.word	0x00000440


	//   ....[11]....
        /*00a8*/ 	.word	0x000004c0


	//   ....[12]....
        /*00ac*/ 	.word	0x00000530


	//   ....[13]....
        /*00b0*/ 	.word	0x000005a0


	//   ....[14]....
        /*00b4*/ 	.word	0x00000620


	//----- nvinfo : EIATTR_VRC_CTA_INIT_COUNT
	.align		4
.L_15:
        /*00b8*/ 	.byte	0x02, 0x4a
	.zero		1
	.zero		1


	//----- nvinfo : EIATTR_EXIT_INSTR_OFFSETS
	.align		4
        /*00bc*/ 	.byte	0x04, 0x1c
        /*00be*/ 	.short	(.L_17 - .L_16)


	//   ....[0]....
.L_16:
        /*00c0*/ 	.word	0x000003e0


	//----- nvinfo : EIATTR_CRS_STACK_SIZE
	.align		4
.L_17:
        /*00c4*/ 	.byte	0x04, 0x1e
        /*00c6*/ 	.short	(.L_19 - .L_18)
.L_18:
        /*00c8*/ 	.word	0x00000000


	//----- nvinfo : EIATTR_CBANK_PARAM_SIZE
	.align		4
.L_19:
        /*00cc*/ 	.byte	0x03, 0x19
        /*00ce*/ 	.short	0x000c


	//----- nvinfo : EIATTR_PARAM_CBANK
	.align		4
        /*00d0*/ 	.byte	0x04, 0x0a
        /*00d2*/ 	.short	(.L_21 - .L_20)
	.align		4
.L_20:
        /*00d4*/ 	.word	index@(.nv.constant0._Z17prefix_sum_kernelPKfi)
        /*00d8*/ 	.short	0x0380
        /*00da*/ 	.short	0x000c


	//----- nvinfo : EIATTR_SW_WAR
	.align		4
.L_21:
        /*00dc*/ 	.byte	0x04, 0x36
        /*00de*/ 	.short	(.L_23 - .L_22)
.L_22:
        /*00e0*/ 	.word	0x00000008
.L_23:


//--------------------- .nv.callgraph             --------------------------
	.section	.nv.callgraph,"",@"SHT_CUDA_CALLGRAPH"
	.align	4
	.sectionentsize	8
	.align		4
        /*0000*/ 	.word	0x00000000
	.align		4
        /*0004*/ 	.word	0xffffffff
	.align		4
        /*0008*/ 	.word	0x00000000
	.align		4
        /*000c*/ 	.word	0xfffffffe
	.align		4
        /*0010*/ 	.word	0x00000000
	.align		4
        /*0014*/ 	.word	0xfffffffd
	.align		4
        /*0018*/ 	.word	0x00000000
	.align		4
        /*001c*/ 	.word	0xfffffffc


//--------------------- .text._Z17prefix_sum_kernelPKfi --------------------------
	.section	.text._Z17prefix_sum_kernelPKfi,"ax",@progbits
	.align	128
        .global         _Z17prefix_sum_kernelPKfi
        .type           _Z17prefix_sum_kernelPKfi,@function
        .size           _Z17prefix_sum_kernelPKfi,(.L_x_9 - _Z17prefix_sum_kernelPKfi)
        .other          _Z17prefix_sum_kernelPKfi,@"STO_CUDA_ENTRY STV_DEFAULT"
_Z17prefix_sum_kernelPKfi:
.text._Z17prefix_sum_kernelPKfi:
[----:B------:R-:W-:Y:S01]  /*0000*/  LDC R1, c[0x0][0x37c] ;  /* 0x0000df00ff017b82 */ /* 0x000fe20000000800 */
[----:B------:R-:W0:Y:S01]  /*0010*/  S2R R9, SR_TID.X ;  /* 0x0000000000097919 */ /* 0x000e220000002100 */
[----:B------:R-:W1:Y:S01]  /*0020*/  LDCU UR4, c[0x0][0x388] ;  /* 0x00007100ff0477ac */ /* 0x000e620008000800 */
[----:B------:R-:W0:Y:S02]  /*0030*/  S2R R0, SR_CTAID.X ;  /* 0x0000000000007919 */ /* 0x000e240000002500 */
[----:B0-----:R-:W-:Y:S02]  /*0040*/  IMAD R5, R0, 0x100, R9 ;  /* 0x0000010000057824 */ /* 0x001fe400078e0209 */
[----:B------:R-:W-:-:S03]  /*0050*/  IMAD.MOV.U32 R0, RZ, RZ, RZ ;  /* 0x000000ffff007224 */ /* 0x000fc600078e00ff */
[----:B-1----:R-:W-:Y:S01]  /*0060*/  ISETP.GE.AND P0, PT, R5, UR4, PT ;  /* 0x0000000405007c0c */ /* 0x002fe2000bf06270 */
[----:B------:R-:W0:-:S12]  /*0070*/  LDCU.64 UR4, c[0x0][0x358] ;  /* 0x00006b00ff0477ac */ /* 0x000e180008000a00 */
[----:B------:R-:W1:Y:S02]  /*0080*/  @!P0 LDC.64 R2, c[0x0][0x380] ;  /* 0x0000e000ff028b82 */ /* 0x000e640000000a00 */
[----:B-1----:R-:W-:-:S05]  /*0090*/  @!P0 IMAD.WIDE.U32 R2, R5, 0x4, R2 ;  /* 0x0000000405028825 */ /* 0x002fca00078e0002 */
[----:B0-----:R0:W2:Y:S01]  /*00a0*/  @!P0 LDG.E R0, desc[UR4][R2.64] ;  /* 0x0000000402008981 */ /* 0x0010a2000c1e1900 */
[----:B------:R-:W-:-:S04]  /*00b0*/  LOP3.LUT P0, R4, R9, 0x1f, RZ, 0xc0, !PT ;  /* 0x0000001f09047812 */ /* 0x000fc8000780c0ff */
[----:B------:R-:W-:-:S13]  /*00c0*/  ISETP.NE.AND P1, PT, R4, 0x1f, PT ;  /* 0x0000001f0400780c */ /* 0x000fda0003f25270 */
[----:B------:R-:W1:Y:S01]  /*00d0*/  @!P1 S2R R10, SR_CgaCtaId ;  /* 0x00000000000a9919 */ /* 0x000e620000008800 */
[----:B0-----:R-:W-:Y:S02]  /*00e0*/  @!P1 MOV R3, 0x400 ;  /* 0x0000040000039802 */ /* 0x001fe40000000f00 */
[----:B------:R-:W-:-:S04]  /*00f0*/  @!P1 SHF.R.U32.HI R2, RZ, 0x3, R9 ;  /* 0x00000003ff029819 */ /* 0x000fc80000011609 */
[----:B------:R-:W-:Y:S02]  /*0100*/  @!P1 LOP3.LUT R2, R2, 0x7c, RZ, 0xc0, !PT ;  /* 0x0000007c02029812 */ /* 0x000fe400078ec0ff */
[----:B-1----:R-:W-:-:S04]  /*0110*/  @!P1 LEA R3, R10, R3, 0x18 ;  /* 0x000000030a039211 */ /* 0x002fc800078ec0ff */
[----:B------:R-:W-:Y:S01]  /*0120*/  @!P1 IADD3 R2, PT, PT, R2, R3, RZ ;  /* 0x0000000302029210 */ /* 0x000fe20007ffe0ff */
[----:B--2---:R-:W0:Y:S02]  /*0130*/  SHFL.UP PT, R5, R0, 0x1, RZ ;  /* 0x0420000000057989 */ /* 0x004e2400000e00ff */
[----:B0-----:R-:W-:-:S05]  /*0140*/  FADD R5, R5, R0 ;  /* 0x0000000005057221 */ /* 0x001fca0000000000 */
[----:B------:R-:W-:-:S06]  /*0150*/  FSEL R6, R0, R5, !P0 ;  /* 0x0000000500067208 */ /* 0x000fcc0004000000 */
[----:B------:R-:W0:Y:S02]  /*0160*/  SHFL.UP PT, R6, R6, 0x2, RZ ;  /* 0x0440000006067989 */ /* 0x000e2400000e00ff */
[----:B0-----:R-:W-:-:S05]  /*0170*/  FADD R5, R5, R6 ;  /* 0x0000000605057221 */ /* 0x001fca0000000000 */
[----:B------:R-:W-:-:S05]  /*0180*/  FSEL R7, R0, R5, !P0 ;  /* 0x0000000500077208 */ /* 0x000fca0004000000 */
[----:B------:R-:W0:Y:S02]  /*0190*/  SHFL.UP PT, R8, R7, 0x4, RZ ;  /* 0x0480000007087989 */ /* 0x000e2400000e00ff */
[----:B0-----:R-:W-:-:S05]  /*01a0*/  FADD R5, R5, R8 ;  /* 0x0000000805057221 */ /* 0x001fca0000000000 */
[----:B------:R-:W-:-:S06]  /*01b0*/  FSEL R8, R0, R5, !P0 ;  /* 0x0000000500087208 */ /* 0x000fcc0004000000 */
[----:B------:R-:W0:Y:S02]  /*01c0*/  SHFL.UP PT, R8, R8, 0x8, RZ ;  /* 0x0500000008087989 */ /* 0x000e2400000e00ff */
[----:B0-----:R-:W-:-:S05]  /*01d0*/  FADD R5, R5, R8 ;  /* 0x0000000805057221 */ /* 0x001fca0000000000 */
[----:B------:R-:W-:Y:S02]  /*01e0*/  FSEL R0, R0, R5, !P0 ;  /* 0x0000000500007208 */ /* 0x000fe40004000000 */
[----:B------:R-:W-:-:S04]  /*01f0*/  ISETP.GT.U32.AND P0, PT, R9, 0x1f, PT ;  /* 0x0000001f0900780c */ /* 0x000fc80003f04070 */
[----:B------:R-:W0:Y:S02]  /*0200*/  SHFL.UP PT, R0, R0, 0x10, RZ ;  /* 0x0600000000007989 */ /* 0x000e2400000e00ff */
[----:B0-----:R-:W-:-:S05]  /*0210*/  FADD R5, R5, R0 ;  /* 0x0000000005057221 */ /* 0x001fca0000000000 */
[----:B------:R0:W-:Y:S01]  /*0220*/  @!P1 STS [R2], R5 ;  /* 0x0000000502009388 */ /* 0x0001e20000000800 */
[----:B------:R-:W-:Y:S06]  /*0230*/  BAR.SYNC.DEFER_BLOCKING 0x0 ;  /* 0x0000000000007b1d */ /* 0x000fec0000010000 */
[----:B------:R-:W-:Y:S05]  /*0240*/  @P0 BRA `(.L_x_0) ;  /* 0x00000000005c0947 */ /* 0x000fea0003800000 */
[----:B------:R-:W1:Y:S01]  /*0250*/  S2UR UR5, SR_CgaCtaId ;  /* 0x00000000000579c3 */ /* 0x000e620000008800 */
[----:B------:R-:W-:Y:S01]  /*0260*/  UMOV UR4, 0x400 ;  /* 0x0000040000047882 */ /* 0x000fe20000000000 */
[----:B------:R-:W-:Y:S01]  /*0270*/  ISETP.NE.AND P0, PT, R4, RZ, PT ;  /* 0x000000ff0400720c */ /* 0x000fe20003f05270 */
[----:B-1----:R-:W-:-:S06]  /*0280*/  ULEA UR4, UR5, UR4, 0x18 ;  /* 0x0000000405047291 */ /* 0x002fcc000f8ec0ff */
[----:B------:R-:W-:Y:S01]  /*0290*/  LEA R0, R4, UR4, 0x2 ;  /* 0x0000000404007c11 */ /* 0x000fe2000f8e10ff */
[----:B------:R-:W-:-:S04]  /*02a0*/  UMOV UR4, 0xffffffff ;  /* 0xffffffff00047882 */ /* 0x000fc80000000000 */
[----:B------:R1:W2:Y:S01]  /*02b0*/  LDS R3, [R0] ;  /* 0x0000000000037984 */ /* 0x0002a20000000800 */
[----:B------:R-:W-:Y:S05]  /*02c0*/  BRA.DIV UR4, `(.L_x_1) ;  /* 0x0000000204487947 */ /* 0x000fea000b800000 */
[----:B0-2---:R-:W0:Y:S02]  /*02d0*/  SHFL.UP PT, R2, R3, 0x1, RZ ;  /* 0x0420000003027989 */ /* 0x005e2400000e00ff */
[----:B0-----:R-:W-:-:S05]  /*02e0*/  FADD R2, R3, R2 ;  /* 0x0000000203027221 */ /* 0x001fca0000000000 */
[----:B------:R-:W-:-:S05]  /*02f0*/  FSEL R4, R3, R2, !P0 ;  /* 0x0000000203047208 */ /* 0x000fca0004000000 */
[----:B------:R-:W0:Y:S02]  /*0300*/  SHFL.UP PT, R5, R4, 0x2, RZ ;  /* 0x0440000004057989 */ /* 0x000e2400000e00ff */
        /* <DEDUP_REMOVED lines=9> */
.L_x_7:
[----:B0-----:R-:W-:-:S05]  /*03a0*/  @P0 FADD R3, R2, R7 ;  /* 0x0000000702030221 */ /* 0x001fca0000000000 */
[----:B------:R2:W-:Y:S02]  /*03b0*/  STS [R0], R3 ;  /* 0x0000000300007388 */ /* 0x0005e40000000800 */
.L_x_0:
[----:B------:R-:W-:Y:S05]  /*03c0*/  WARPSYNC.ALL ;  /* 0x0000000000007948 */ /* 0x000fea0003800000 */
[----:B------:R-:W-:Y:S06]  /*03d0*/  BAR.SYNC.DEFER_BLOCKING 0x0 ;  /* 0x0000000000007b1d */ /* 0x000fec0000010000 */
[----:B------:R-:W-:Y:S05]  /*03e0*/  EXIT ;  /* 0x000000000000794d */ /* 0x000fea0003800000 */
.L_x_1:
[----:B------:R-:W-:Y:S02]  /*03f0*/  HFMA2 R11, -RZ, RZ, 0, 0 ;  /* 0x00000000ff0b7431 */ /* 0x000fe400000001ff */
[----:B--2---:R-:W-:Y:S02]  /*0400*/  IMAD.MOV.U32 R9, RZ, RZ, R3 ;  /* 0x000000ffff097224 */ /* 0x004fe400078e0003 */
[----:B------:R-:W-:Y:S02]  /*0410*/  IMAD.MOV.U32 R10, RZ, RZ, 0x1 ;  /* 0x00000001ff0a7424 */ /* 0x000fe400078e00ff */
[----:B------:R-:W-:-:S07]  /*0420*/  IMAD.MOV.U32 R8, RZ, RZ, -0x1 ;  /* 0xffffffffff087424 */ /* 0x000fce00078e00ff */
[----:B01----:R-:W-:Y:S05]  /*0430*/  WARPSYNC.COLLECTIVE R8, `(.L_x_2) ;  /* 0x0000000008087348 */ /* 0x003fea0003c00000 */
[----:B0-----:R0:W2:Y:S02]  /*0440*/  SHFL.UP P1, R5, R9, R10, R11 ;  /* 0x0400000a09057389 */ /* 0x0010a4000002000b */
[----:B012---:R-:W-:Y:S05]  /*0450*/  ENDCOLLECTIVE ;  /* 0x000000000000791b */ /* 0x007fea0003800000 */
.L_x_2:
[----:B------:R-:W-:Y:S02]  /*0460*/  IMAD.MOV.U32 R10, RZ, RZ, 0x2 ;  /* 0x00000002ff0a7424 */ /* 0x000fe400078e00ff */
[----:B------:R-:W-:-:S04]  /*0470*/  IMAD.MOV.U32 R2, RZ, RZ, R5 ;  /* 0x000000ffff027224 */ /* 0x000fc800078e0005 */
[----:B------:R-:W-:-:S05]  /*0480*/  FADD R2, R3, R2 ;  /* 0x0000000203027221 */ /* 0x000fca0000000000 */
[----:B------:R-:W-:-:S04]  /*0490*/  FSEL R4, R3, R2, !P0 ;  /* 0x0000000203047208 */ /* 0x000fc80004000000 */
[----:B------:R-:W-:-:S07]  /*04a0*/  MOV R9, R4 ;  /* 0x0000000400097202 */ /* 0x000fce0000000f00 */
[----:B------:R-:W-:Y:S05]  /*04b0*/  WARPSYNC.COLLECTIVE R8, `(.L_x_3) ;  /* 0x0000000008087348 */ /* 0x000fea0003c00000 */
[----:B------:R0:W1:Y:S02]  /*04c0*/  SHFL.UP P1, R5, R9, R10, R11 ;  /* 0x0400000a09057389 */ /* 0x000064000002000b */
[----:B01----:R-:W-:Y:S05]  /*04d0*/  ENDCOLLECTIVE ;  /* 0x000000000000791b */ /* 0x003fea0003800000 */
.L_x_3:
[----:B------:R-:W-:Y:S02]  /*04e0*/  HFMA2 R10, -RZ, RZ, 0, 2.384185791015625e-07 ;  /* 0x00000004ff0a7431 */ /* 0x000fe400000001ff */
[----:B------:R-:W-:-:S05]  /*04f0*/  FADD R2, R2, R5 ;  /* 0x0000000502027221 */ /* 0x000fca0000000000 */
[----:B------:R-:W-:-:S05]  /*0500*/  FSEL R5, R3, R2, !P0 ;  /* 0x0000000203057208 */ /* 0x000fca0004000000 */
[----:B------:R-:W-:-:S07]  /*0510*/  IMAD.MOV.U32 R9, RZ, RZ, R5 ;  /* 0x000000ffff097224 */ /* 0x000fce00078e0005 */
[----:B------:R-:W-:Y:S05]  /*0520*/  WARPSYNC.COLLECTIVE R8, `(.L_x_4) ;  /* 0x0000000008087348 */ /* 0x000fea0003c00000 */
[----:B------:R0:W1:Y:S02]  /*0530*/  SHFL.UP P1, R5, R9, R10, R11 ;  /* 0x0400000a09057389 */ /* 0x000064000002000b */
[----:B01----:R-:W-:Y:S05]  /*0540*/  ENDCOLLECTIVE ;  /* 0x000000000000791b */ /* 0x003fea0003800000 */
.L_x_4:
[----:B------:R-:W-:Y:S01]  /*0550*/  MOV R10, 0x8 ;  /* 0x00000008000a7802 */ /* 0x000fe20000000f00 */
[----:B------:R-:W-:-:S05]  /*0560*/  FADD R2, R2, R5 ;  /* 0x0000000502027221 */ /* 0x000fca0000000000 */
[----:B------:R-:W-:-:S05]  /*0570*/  FSEL R6, R3, R2, !P0 ;  /* 0x0000000203067208 */ /* 0x000fca0004000000 */
[----:B------:R-:W-:-:S07]  /*0580*/  IMAD.MOV.U32 R9, RZ, RZ, R6 ;  /* 0x000000ffff097224 */ /* 0x000fce00078e0006 */
[----:B------:R-:W-:Y:S05]  /*0590*/  WARPSYNC.COLLECTIVE R8, `(.L_x_5) ;  /* 0x0000000008087348 */ /* 0x000fea0003c00000 */
[----:B------:R0:W1:Y:S02]  /*05a0*/  SHFL.UP P1, R5, R9, R10, R11 ;  /* 0x0400000a09057389 */ /* 0x000064000002000b */
[----:B01----:R-:W-:Y:S05]  /*05b0*/  ENDCOLLECTIVE ;  /* 0x000000000000791b */ /* 0x003fea0003800000 */
.L_x_5:
        /* <DEDUP_REMOVED lines=8> */
.L_x_6:
[----:B------:R-:W-:Y:S01]  /*0640*/  MOV R7, R5 ;  /* 0x0000000500077202 */ /* 0x000fe20000000f00 */
[----:B------:R-:W-:Y:S06]  /*0650*/  BRA `(.L_x_7) ;  /* 0xfffffffc00507947 */ /* 0x000fec000383ffff */
.L_x_8:
[----:B------:R-:W-:-:S00]  /*0660*/  BRA `(.L_x_8) ;  /* 0xfffffffc00fc7947 */ /* 0x000fc0000383ffff */
[----:B------:R-:W-:-:S00]  /*0670*/  NOP ;  /* 0x0000000000007918 */ /* 0x000fc00000000000 */
        /* <DEDUP_REMOVED lines=8> */
.L_x_9:


//--------------------- .nv.shared._Z17prefix_sum_kernelPKfi --------------------------
	.section	.nv.shared._Z17prefix_sum_kernelPKfi,"aw",@nobits
	.sectionflags	@""
	.align	4
.nv.shared._Z17prefix_sum_kernelPKfi:
	.zero		1056


//--------------------- .nv.shared.reserved.0     --------------------------
	.section	.nv.shared.reserved.0,"aw",@nobits
	.weak		__nv_reservedSMEM_offset_0_alias
	.size		__nv_reservedSMEM_offset_0_alias, 0, 64
	.other		__nv_reservedSMEM_offset_0_alias,@"STO_CUDA_RESERVED_SHARED STV_DEFAULT"
__nv_reservedSMEM_offset_0_alias:
	.zero		0
	.zero		64


//--------------------- .nv.constant0._Z17prefix_sum_kernelPKfi --------------------------
	.section	.nv.constant0._Z17prefix_sum_kernelPKfi,"a",@progbits
	.sectionflags	@""
	.align	4
.nv.constant0._Z17prefix_sum_kernelPKfi:
	.zero		908


//--------------------- SYMBOLS --------------------------

	.type		.nv.reservedSmem.offset0,@object
	.size		.nv.reservedSmem.offset0,0x4
	.type		.nv.reservedSmem.cap,@object
	.size		.nv.reservedSmem.cap,0x4
